	.headerflags	@"EF_CUDA_TEXMODE_UNIFIED EF_CUDA_64BIT_ADDRESS EF_CUDA_ACCELERATORS EF_CUDA_SM90 EF_CUDA_VIRTUAL_SM(EF_CUDA_SM90)"
	.elftype	@"ET_EXEC"


//--------------------- .nv.info                  --------------------------
	.section	.nv.info,"",@"SHT_CUDA_INFO"
	.align	4


	//----- nvinfo : EIATTR_REGCOUNT
	.align		4
        /*0000*/ 	.byte	0x04, 0x2f
        /*0002*/ 	.short	(.L_3 - .L_2)
	.align		4
.L_2:
        /*0004*/ 	.word	index@(triton_poi_fused__native_batch_norm_legit_no_training_relu_11)
        /*0008*/ 	.word	0x00000010


	//----- nvinfo : EIATTR_MIN_STACK_SIZE
	.align		4
.L_3:
        /*000c*/ 	.byte	0x04, 0x12
        /*000e*/ 	.short	(.L_5 - .L_4)
	.align		4
.L_4:
        /*0010*/ 	.word	index@(triton_poi_fused__native_batch_norm_legit_no_training_relu_11)
        /*0014*/ 	.word	0x00000000


	//----- nvinfo : EIATTR_FRAME_SIZE
	.align		4
.L_5:
        /*0018*/ 	.byte	0x04, 0x11
        /*001a*/ 	.short	(.L_7 - .L_6)
	.align		4
.L_6:
        /*001c*/ 	.word	index@(triton_poi_fused__native_batch_norm_legit_no_training_relu_11)
        /*0020*/ 	.word	0x00000000


	//----- nvinfo : EIATTR_MIN_STACK_SIZE
	.align		4
.L_7:
        /*0024*/ 	.byte	0x04, 0x12
        /*0026*/ 	.short	(.L_9 - .L_8)
	.align		4
.L_8:
        /*0028*/ 	.word	index@(triton_poi_fused__native_batch_norm_legit_no_training_relu_11)
        /*002c*/ 	.word	0x00000000
.L_9:


//--------------------- .nv.info.triton_poi_fused__native_batch_norm_legit_no_training_relu_11 --------------------------
	.section	.nv.info.triton_poi_fused__native_batch_norm_legit_no_training_relu_11,"",@"SHT_CUDA_INFO"
	.sectionflags	@""
	.align	4


	//----- nvinfo : EIATTR_CUDA_API_VERSION
	.align		4
        /*0000*/ 	.byte	0x04, 0x37
        /*0002*/ 	.short	(.L_11 - .L_10)
.L_10:
        /*0004*/ 	.word	0x0000007c


	//----- nvinfo : EIATTR_KPARAM_INFO
	.align		4
.L_11:
        /*0008*/ 	.byte	0x04, 0x17
        /*000a*/ 	.short	(.L_13 - .L_12)
.L_12:
        /*000c*/ 	.word	0x00000000
        /*0010*/ 	.short	0x0006
        /*0012*/ 	.short	0x0030
        /*0014*/ 	.byte	0x00, 0xf0, 0x11, 0x00


	//----- nvinfo : EIATTR_KPARAM_INFO
	.align		4
.L_13:
        /*0018*/ 	.byte	0x04, 0x17
        /*001a*/ 	.short	(.L_15 - .L_14)
.L_14:
        /*001c*/ 	.word	0x00000000
        /*0020*/ 	.short	0x0005
        /*0022*/ 	.short	0x0028
        /*0024*/ 	.byte	0x00, 0xf4, 0x21, 0x00


	//----- nvinfo : EIATTR_KPARAM_INFO
	.align		4
.L_15:
        /*0028*/ 	.byte	0x04, 0x17
        /*002a*/ 	.short	(.L_17 - .L_16)
.L_16:
        /*002c*/ 	.word	0x00000000
        /*0030*/ 	.short	0x0004
        /*0032*/ 	.short	0x0020
        /*0034*/ 	.byte	0x00, 0xf4, 0x21, 0x00


	//----- nvinfo : EIATTR_KPARAM_INFO
	.align		4
.L_17:
        /*0038*/ 	.byte	0x04, 0x17
        /*003a*/ 	.short	(.L_19 - .L_18)
.L_18:
        /*003c*/ 	.word	0x00000000
        /*0040*/ 	.short	0x0003
        /*0042*/ 	.short	0x0018
        /*0044*/ 	.byte	0x00, 0xf4, 0x21, 0x00


	//----- nvinfo : EIATTR_KPARAM_INFO
	.align		4
.L_19:
        /*0048*/ 	.byte	0x04, 0x17
        /*004a*/ 	.short	(.L_21 - .L_20)
.L_20:
        /*004c*/ 	.word	0x00000000
        /*0050*/ 	.short	0x0002
        /*0052*/ 	.short	0x0010
        /*0054*/ 	.byte	0x00, 0xf4, 0x21, 0x00


	//----- nvinfo : EIATTR_KPARAM_INFO
	.align		4
.L_21:
        /*0058*/ 	.byte	0x04, 0x17
        /*005a*/ 	.short	(.L_23 - .L_22)
.L_22:
        /*005c*/ 	.word	0x00000000
        /*0060*/ 	.short	0x0001
        /*0062*/ 	.short	0x0008
        /*0064*/ 	.byte	0x00, 0xf4, 0x21, 0x00


	//----- nvinfo : EIATTR_KPARAM_INFO
	.align		4
.L_23:
        /*0068*/ 	.byte	0x04, 0x17
        /*006a*/ 	.short	(.L_25 - .L_24)
.L_24:
        /*006c*/ 	.word	0x00000000
        /*0070*/ 	.short	0x0000
        /*0072*/ 	.short	0x0000
        /*0074*/ 	.byte	0x00, 0xf4, 0x21, 0x00


	//----- nvinfo : EIATTR_SPARSE_MMA_MASK
	.align		4
.L_25:
        /*0078*/ 	.byte	0x03, 0x50
        /*007a*/ 	.short	0x0000


	//----- nvinfo : EIATTR_MAXREG_COUNT
	.align		4
        /*007c*/ 	.byte	0x03, 0x1b
        /*007e*/ 	.short	0x00ff


	//----- nvinfo : EIATTR_EXIT_INSTR_OFFSETS
	.align		4
        /*0080*/ 	.byte	0x04, 0x1c
        /*0082*/ 	.short	(.L_27 - .L_26)


	//   ....[0]....
.L_26:
        /*0084*/ 	.word	0x00000300


	//----- nvinfo : EIATTR_REQNTID
	.align		4
.L_27:
        /*0088*/ 	.byte	0x04, 0x10
        /*008a*/ 	.short	(.L_29 - .L_28)
.L_28:
        /*008c*/ 	.word	0x00000080
        /*0090*/ 	.word	0x00000001
        /*0094*/ 	.word	0x00000001


	//----- nvinfo : EIATTR_CBANK_PARAM_SIZE
	.align		4
.L_29:
        /*0098*/ 	.byte	0x03, 0x19
        /*009a*/ 	.short	0x0034


	//----- nvinfo : EIATTR_PARAM_CBANK
	.align		4
        /*009c*/ 	.byte	0x04, 0x0a
        /*009e*/ 	.short	(.L_31 - .L_30)
	.align		4
.L_30:
        /*00a0*/ 	.word	index@(.nv.constant0.triton_poi_fused__native_batch_norm_legit_no_training_relu_11)
        /*00a4*/ 	.short	0x0210
        /*00a6*/ 	.short	0x0034


	//----- nvinfo : EIATTR_SW_WAR
	.align		4
.L_31:
        /*00a8*/ 	.byte	0x04, 0x36
        /*00aa*/ 	.short	(.L_33 - .L_32)
.L_32:
        /*00ac*/ 	.word	0x00000008
.L_33:


//--------------------- .nv.callgraph             --------------------------
	.section	.nv.callgraph,"",@"SHT_CUDA_CALLGRAPH"
	.align	4
	.sectionentsize	8
	.align		4
        /*0000*/ 	.word	0x00000000
	.align		4
        /*0004*/ 	.word	0xffffffff
	.align		4
        /*0008*/ 	.word	0x00000000
	.align		4
        /*000c*/ 	.word	0xfffffffe
	.align		4
        /*0010*/ 	.word	0x00000000
	.align		4
        /*0014*/ 	.word	0xfffffffd
	.align		4
        /*0018*/ 	.word	0x00000000
	.align		4
        /*001c*/ 	.word	0xfffffffc


//--------------------- .nv.constant4             --------------------------
	.section	.nv.constant4,"a",@progbits
	.align	8
	.align		8
.nv.constant4:
        /*0000*/ 	.dword	_$_str
	.align		8
        /*0008*/ 	.dword	_$_str_$_2


//--------------------- .text.triton_poi_fused__native_batch_norm_legit_no_training_relu_11 --------------------------
	.section	.text.triton_poi_fused__native_batch_norm_legit_no_training_relu_11,"ax",@progbits
	.align	128
        .global         triton_poi_fused__native_batch_norm_legit_no_training_relu_11
        .type           triton_poi_fused__native_batch_norm_legit_no_training_relu_11,@function
        .size           triton_poi_fused__native_batch_norm_legit_no_training_relu_11,(.L_x_1 - triton_poi_fused__native_batch_norm_legit_no_training_relu_11)
        .other          triton_poi_fused__native_batch_norm_legit_no_training_relu_11,@"STO_CUDA_ENTRY STV_DEFAULT"
triton_poi_fused__native_batch_norm_legit_no_training_relu_11:
.text.triton_poi_fused__native_batch_norm_legit_no_training_relu_11:
[----:B------:R-:W-:Y:S01]  /*0000*/  LDC R1, c[0x0][0x28] ;  /* 0x00000a00ff017b82 */ /* 0x000fe20000000800 */
[----:B------:R-:W1:Y:S07]  /*0010*/  S2R R0, SR_TID.X ;  /* 0x0000000000007919 */ /* 0x000e6e0000002100 */
[----:B------:R-:W2:Y:S01]  /*0020*/  LDC.64 R6, c[0x0][0x220] ;  /* 0x00008800ff067b82 */ /* 0x000ea20000000a00 */
[----:B------:R-:W-:Y:S01]  /*0030*/  ULDC.64 UR4, c[0x0][0x208] ;  /* 0x0000820000047ab9 */ /* 0x000fe20000000a00 */
[----:B------:R-:W3:Y:S06]  /*0040*/  S2R R3, SR_CTAID.X ;  /* 0x0000000000037919 */ /* 0x000eec0000002500 */
[----:B------:R-:W4:Y:S08]  /*0050*/  LDC.64 R4, c[0x0][0x218] ;  /* 0x00008600ff047b82 */ /* 0x000f300000000a00 */
[----:B------:R-:W5:Y:S08]  /*0060*/  LDC.64 R8, c[0x0][0x228] ;  /* 0x00008a00ff087b82 */ /* 0x000f700000000a00 */
[----:B------:R-:W4:Y:S01]  /*0070*/  LDC.64 R10, c[0x0][0x230] ;  /* 0x00008c00ff0a7b82 */ /* 0x000f220000000a00 */
[----:B-1----:R-:W-:-:S02]  /*0080*/  LOP3.LUT R0, R0, 0x7f, RZ, 0xc0, !PT ;  /* 0x0000007f00007812 */ /* 0x002fc400078ec0ff */
[----:B---3--:R-:W-:Y:S02]  /*0090*/  SHF.R.S32.HI R2, RZ, 0x18, R3 ;  /* 0x00000018ff027819 */ /* 0x008fe40000011403 */
[----:B------:R-:W-:Y:S02]  /*00a0*/  LEA R0, R3, R0, 0x7 ;  /* 0x0000000003007211 */ /* 0x000fe400078e38ff */
[----:B------:R-:W-:-:S04]  /*00b0*/  SGXT R3, R2, 0x1 ;  /* 0x000000010203781a */ /* 0x000fc80000000200 */
[----:B------:R-:W-:-:S04]  /*00c0*/  LEA.HI R3, R3, R0, RZ, 0x4 ;  /* 0x0000000003037211 */ /* 0x000fc800078f20ff */
[--C-:B------:R-:W-:Y:S02]  /*00d0*/  SHF.R.S32.HI R2, RZ, 0x4, R3.reuse ;  /* 0x00000004ff027819 */ /* 0x100fe40000011403 */
[----:B------:R-:W-:-:S04]  /*00e0*/  SHF.R.S32.HI R3, RZ, 0x1f, R3 ;  /* 0x0000001fff037819 */ /* 0x000fc80000011403 */
[----:B------:R-:W-:-:S04]  /*00f0*/  LEA.HI R3, R3, R2, RZ, 0x7 ;  /* 0x0000000203037211 */ /* 0x000fc800078f38ff */
[----:B------:R-:W-:-:S04]  /*0100*/  LOP3.LUT R3, R3, 0xffffff80, RZ, 0xc0, !PT ;  /* 0xffffff8003037812 */ /* 0x000fc800078ec0ff */
[----:B------:R-:W-:Y:S02]  /*0110*/  IADD3 R13, R2, -R3, RZ ;  /* 0x80000003020d7210 */ /* 0x000fe40007ffe0ff */
[----:B------:R-:W1:Y:S03]  /*0120*/  LDC.64 R2, c[0x0][0x210] ;  /* 0x00008400ff027b82 */ /* 0x000e660000000a00 */
[----:B--2---:R-:W-:-:S06]  /*0130*/  IMAD.WIDE R6, R13, 0x4, R6 ;  /* 0x000000040d067825 */ /* 0x004fcc00078e0206 */
[----:B------:R-:W2:Y:S01]  /*0140*/  LDG.E.EL R6, desc[UR4][R6.64] ;  /* 0x0000000406067981 */ /* 0x000ea2000c2e1900 */
[----:B----4-:R-:W-:-:S04]  /*0150*/  IMAD.WIDE R4, R13, 0x4, R4 ;  /* 0x000000040d047825 */ /* 0x010fc800078e0204 */
[C---:B-----5:R-:W-:Y:S02]  /*0160*/  IMAD.WIDE R8, R13.reuse, 0x4, R8 ;  /* 0x000000040d087825 */ /* 0x060fe400078e0208 */
[----:B------:R3:W4:Y:S02]  /*0170*/  LDG.E.EL R5, desc[UR4][R4.64] ;  /* 0x0000000404057981 */ /* 0x000724000c2e1900 */
[----:B0-----:R-:W-:Y:S02]  /*0180*/  IMAD.WIDE R10, R13, 0x4, R10 ;  /* 0x000000040d0a7825 */ /* 0x001fe400078e020a */
[----:B------:R-:W5:Y:S02]  /*0190*/  LDG.E.EL R8, desc[UR4][R8.64] ;  /* 0x0000000408087981 */ /* 0x000f64000c2e1900 */
[C---:B-1----:R-:W-:Y:S02]  /*01a0*/  IMAD.WIDE R2, R0.reuse, 0x4, R2 ;  /* 0x0000000400027825 */ /* 0x042fe400078e0202 */
[----:B------:R-:W5:Y:S04]  /*01b0*/  LDG.E.EL R11, desc[UR4][R10.64] ;  /* 0x000000040a0b7981 */ /* 0x000f68000c2e1900 */
[----:B------:R0:W4:Y:S01]  /*01c0*/  LDG.E R12, desc[UR4][R2.64] ;  /* 0x00000004020c7981 */ /* 0x000122000c1e1900 */
[----:B---3--:R-:W-:Y:S01]  /*01d0*/  HFMA2.MMA R4, -RZ, RZ, 1.625, 0 ;  /* 0x3e800000ff047435 */ /* 0x008fe200000001ff */
[----:B0-----:R-:W0:Y:S02]  /*01e0*/  LDC.64 R2, c[0x0][0x238] ;  /* 0x00008e00ff027b82 */ /* 0x001e240000000a00 */
[----:B0-----:R-:W-:-:S04]  /*01f0*/  IMAD.WIDE R2, R0, 0x4, R2 ;  /* 0x0000000400027825 */ /* 0x001fc800078e0202 */
[----:B--2---:R-:W-:-:S04]  /*0200*/  FADD R6, R6, 9.9999997473787516356e-06 ;  /* 0x3727c5ac06067421 */ /* 0x004fc80000000000 */
[----:B------:R-:W0:Y:S02]  /*0210*/  MUFU.SQRT R7, R6 ;  /* 0x0000000600077308 */ /* 0x000e240000002000 */
[C---:B0-----:R-:W-:Y:S02]  /*0220*/  FSETP.GT.AND P0, PT, R7.reuse, 8.50705917302346158658e+37, PT ;  /* 0x7e8000000700780b */ /* 0x041fe40003f04000 */
[----:B------:R-:W-:-:S11]  /*0230*/  FSETP.GEU.AND P1, PT, R7, 1.175494350822287508e-38, PT ;  /* 0x008000000700780b */ /* 0x000fd60003f2e000 */
[----:B------:R-:W-:-:S04]  /*0240*/  @P0 FMUL R7, R7, 0.25 ;  /* 0x3e80000007070820 */ /* 0x000fc80000400000 */
[----:B------:R-:W-:-:S06]  /*0250*/  @!P1 FMUL R7, R7, 16777216 ;  /* 0x4b80000007079820 */ /* 0x000fcc0000400000 */
[----:B------:R-:W0:Y:S01]  /*0260*/  MUFU.RCP R7, R7 ;  /* 0x0000000700077308 */ /* 0x000e220000001000 */
[----:B------:R-:W-:Y:S01]  /*0270*/  FSEL R4, R4, 1, P0 ;  /* 0x3f80000004047808 */ /* 0x000fe20000000000 */
[----:B----4-:R-:W-:-:S04]  /*0280*/  FADD R5, R12, -R5 ;  /* 0x800000050c057221 */ /* 0x010fc80000000000 */
[----:B------:R-:W-:-:S04]  /*0290*/  @!P1 FMUL R4, R4, 16777216 ;  /* 0x4b80000004049820 */ /* 0x000fc80000400000 */
[----:B0-----:R-:W-:-:S04]  /*02a0*/  FMUL R4, R7, R4 ;  /* 0x0000000407047220 */ /* 0x001fc80000400000 */
[----:B------:R-:W-:-:S04]  /*02b0*/  FMUL R4, R5, R4 ;  /* 0x0000000405047220 */ /* 0x000fc80000400000 */
[----:B-----5:R-:W-:-:S05]  /*02c0*/  FFMA R4, R8, R4, R11 ;  /* 0x0000000408047223 */ /* 0x020fca000000000b */
[----:B------:R-:W-:-:S04]  /*02d0*/  FSETP.GEU.AND P0, PT, R4, RZ, PT ;  /* 0x000000ff0400720b */ /* 0x000fc80003f0e000 */
[----:B------:R-:W-:-:S05]  /*02e0*/  FSEL R5, R4, RZ, P0 ;  /* 0x000000ff04057208 */ /* 0x000fca0000000000 */
[----:B------:R-:W-:Y:S01]  /*02f0*/  STG.E desc[UR4][R2.64], R5 ;  /* 0x0000000502007986 */ /* 0x000fe2000c101904 */
[----:B------:R-:W-:Y:S05]  /*0300*/  EXIT ;  /* 0x000000000000794d */ /* 0x000fea0003800000 */
.L_x_0:
[----:B------:R-:W-:-:S00]  /*0310*/  BRA `(.L_x_0) ;  /* 0xfffffffc00fc7947 */ /* 0x000fc0000383ffff */
[----:B------:R-:W-:-:S00]  /*0320*/  NOP ;  /* 0x0000000000007918 */ /* 0x000fc00000000000 */
        /* <DEDUP_REMOVED lines=13> */
.L_x_1:


//--------------------- .nv.global.init           --------------------------
	.section	.nv.global.init,"aw",@progbits
.nv.global.init:
	.type		_$_str,@object
	.size		_$_str,(_$_str_$_2 - _$_str)
_$_str:
        /*0000*/ 	.byte	0x5f, 0x5f, 0x43, 0x55, 0x44, 0x41, 0x5f, 0x46, 0x54, 0x5a, 0x00
	.type		_$_str_$_2,@object
	.size		_$_str_$_2,(.L_1 - _$_str_$_2)
_$_str_$_2:
        /*000b*/ 	.byte	0x5f, 0x5f, 0x43, 0x55, 0x44, 0x41, 0x5f, 0x50, 0x52, 0x45, 0x43, 0x5f, 0x53, 0x51, 0x52, 0x54
        /*001b*/ 	.byte	0x00
.L_1:


//--------------------- .nv.constant0.triton_poi_fused__native_batch_norm_legit_no_training_relu_11 --------------------------
	.section	.nv.constant0.triton_poi_fused__native_batch_norm_legit_no_training_relu_11,"a",@progbits
	.sectionflags	@""
	.align	4
.nv.constant0.triton_poi_fused__native_batch_norm_legit_no_training_relu_11:
	.zero		580
